//
// Generated by NVIDIA NVVM Compiler
//
// Compiler Build ID: CL-36424714
// Cuda compilation tools, release 13.0, V13.0.88
// Based on NVVM 20.0.0
//

.version 9.0
.target sm_100
.address_size 64

	// .globl	default_function_kernel

.visible .entry default_function_kernel(
	.param .u64 .ptr .align 1 default_function_kernel_param_0,
	.param .u64 .ptr .align 1 default_function_kernel_param_1
)
.maxntid 7
{
	.reg .b32 	%r<4>;
	.reg .b32 	%f<3>;
	.reg .b64 	%rd<8>;

	ld.param.u64 	%rd1, [default_function_kernel_param_0];
	ld.param.u64 	%rd2, [default_function_kernel_param_1];
	cvta.to.global.u64 	%rd3, %rd1;
	cvta.to.global.u64 	%rd4, %rd2;
	mov.u32 	%r1, %ctaid.x;
	mov.u32 	%r2, %tid.x;
	mad.lo.s32 	%r3, %r1, 7, %r2;
	mul.wide.u32 	%rd5, %r3, 4;
	add.s64 	%rd6, %rd4, %rd5;
	ld.global.nc.f32 	%f1, [%rd6];
	sqrt.rn.f32 	%f2, %f1;
	add.s64 	%rd7, %rd3, %rd5;
	st.global.f32 	[%rd7], %f2;
	ret;

}


// ===== COMPILED SASS (sm_100) =====

	.target	sm_100

	.elftype	@"ET_EXEC"


//--------------------- .note.nv.tkinfo           --------------------------
	.section	.note.nv.tkinfo,"",@"SHT_NOTE"
	.sectionflags	@"SHF_NOTE_NV_TKINFO"
	.tkinfo
        /*0018*/ 	.word	0x00000002
        /*0030*/ 	.string	""
        /*0030*/ 	.string	"ptxas"
        /*0030*/ 	.string	"Cuda compilation tools, release 13.0, V13.0.88"
        /*0030*/ 	.string	"Build cuda_13.0.r13.0/compiler.36424714_0"
        /*0030*/ 	.string	"-arch sm_100 -m 64 "



//--------------------- .note.nv.cuinfo           --------------------------
	.section	.note.nv.cuinfo,"",@"SHT_NOTE"
	.sectionflags	@"SHF_NOTE_NV_CUINFO"
        /*0018*/ 	.short	0x0002
        /*001a*/ 	.short	0x0064
        /*001c*/ 	.short	0x0082
	.zero		2


//--------------------- .nv.info                  --------------------------
	.section	.nv.info,"",@"SHT_CUDA_INFO"
	.align	4


	//----- nvinfo : EIATTR_REGCOUNT
	.align		4
        /*0000*/ 	.byte	0x04, 0x2f
        /*0002*/ 	.short	(.L_1 - .L_0)
	.align		4
.L_0:
        /*0004*/ 	.word	index@(default_function_kernel)
        /*0008*/ 	.word	0x0000000c


	//----- nvinfo : EIATTR_FRAME_SIZE
	.align		4
.L_1:
        /*000c*/ 	.byte	0x04, 0x11
        /*000e*/ 	.short	(.L_3 - .L_2)
	.align		4
.L_2:
        /*0010*/ 	.word	index@($__internal_0_$__cuda_sm20_sqrt_rn_f32_slowpath)
        /*0014*/ 	.word	0x00000000


	//----- nvinfo : EIATTR_FRAME_SIZE
	.align		4
.L_3:
        /*0018*/ 	.byte	0x04, 0x11
        /*001a*/ 	.short	(.L_5 - .L_4)
	.align		4
.L_4:
        /*001c*/ 	.word	index@(default_function_kernel)
        /*0020*/ 	.word	0x00000000


	//----- nvinfo : EIATTR_MIN_STACK_SIZE
	.align		4
.L_5:
        /*0024*/ 	.byte	0x04, 0x12
        /*0026*/ 	.short	(.L_7 - .L_6)
	.align		4
.L_6:
        /*0028*/ 	.word	index@(default_function_kernel)
        /*002c*/ 	.word	0x00000000
.L_7:


//--------------------- .nv.compat                --------------------------
	.section	.nv.compat,"",@"SHT_CUDA_COMPAT_INFO"
	.align	4
        /*0000*/ 	.byte	0x02, 0x09, 0x00, 0x00, 0x02, 0x02, 0x01, 0x00, 0x02, 0x05, 0x05, 0x00, 0x03, 0x07, 0x01, 0x01
        /*0010*/ 	.byte	0x02, 0x03, 0x00, 0x00, 0x02, 0x06, 0x01, 0x00, 0x04, 0x0b, 0x08, 0x00, 0x01, 0x00, 0x00, 0x00
        /*0020*/ 	.byte	0x00, 0x00, 0x00, 0x00


//--------------------- .nv.info.default_function_kernel --------------------------
	.section	.nv.info.default_function_kernel,"",@"SHT_CUDA_INFO"
	.sectionflags	@""
	.align	4


	//----- nvinfo : EIATTR_CUDA_API_VERSION
	.align		4
        /*0000*/ 	.byte	0x04, 0x37
        /*0002*/ 	.short	(.L_9 - .L_8)
.L_8:
        /*0004*/ 	.word	0x00000082


	//----- nvinfo : EIATTR_KPARAM_INFO
	.align		4
.L_9:
        /*0008*/ 	.byte	0x04, 0x17
        /*000a*/ 	.short	(.L_11 - .L_10)
.L_10:
        /*000c*/ 	.word	0x00000000
        /*0010*/ 	.short	0x0001
        /*0012*/ 	.short	0x0008
        /*0014*/ 	.byte	0x00, 0xf5, 0x21, 0x00


	//----- nvinfo : EIATTR_KPARAM_INFO
	.align		4
.L_11:
        /*0018*/ 	.byte	0x04, 0x17
        /*001a*/ 	.short	(.L_13 - .L_12)
.L_12:
        /*001c*/ 	.word	0x00000000
        /*0020*/ 	.short	0x0000
        /*0022*/ 	.short	0x0000
        /*0024*/ 	.byte	0x00, 0xf5, 0x21, 0x00


	//----- nvinfo : EIATTR_SPARSE_MMA_MASK
	.align		4
.L_13:
        /*0028*/ 	.byte	0x03, 0x50
        /*002a*/ 	.short	0x0000


	//----- nvinfo : EIATTR_MAXREG_COUNT
	.align		4
        /*002c*/ 	.byte	0x03, 0x1b
        /*002e*/ 	.short	0x00ff


	//----- nvinfo : EIATTR_MERCURY_ISA_VERSION
	.align		4
        /*0030*/ 	.byte	0x03, 0x5f
        /*0032*/ 	.short	0x0101


	//----- nvinfo : EIATTR_VRC_CTA_INIT_COUNT
	.align		4
        /*0034*/ 	.byte	0x02, 0x4a
	.zero		1
	.zero		1


	//----- nvinfo : EIATTR_EXIT_INSTR_OFFSETS
	.align		4
        /*0038*/ 	.byte	0x04, 0x1c
        /*003a*/ 	.short	(.L_15 - .L_14)


	//   ....[0]....
.L_14:
        /*003c*/ 	.word	0x00000180


	//----- nvinfo : EIATTR_MAX_THREADS
	.align		4
.L_15:
        /*0040*/ 	.byte	0x04, 0x05
        /*0042*/ 	.short	(.L_17 - .L_16)
.L_16:
        /*0044*/ 	.word	0x00000007
        /*0048*/ 	.word	0x00000001
        /*004c*/ 	.word	0x00000001


	//----- nvinfo : EIATTR_CRS_STACK_SIZE
	.align		4
.L_17:
        /*0050*/ 	.byte	0x04, 0x1e
        /*0052*/ 	.short	(.L_19 - .L_18)
.L_18:
        /*0054*/ 	.word	0x00000000


	//----- nvinfo : EIATTR_CBANK_PARAM_SIZE
	.align		4
.L_19:
        /*0058*/ 	.byte	0x03, 0x19
        /*005a*/ 	.short	0x0010


	//----- nvinfo : EIATTR_PARAM_CBANK
	.align		4
        /*005c*/ 	.byte	0x04, 0x0a
        /*005e*/ 	.short	(.L_21 - .L_20)
	.align		4
.L_20:
        /*0060*/ 	.word	index@(.nv.constant0.default_function_kernel)
        /*0064*/ 	.short	0x0380
        /*0066*/ 	.short	0x0010


	//----- nvinfo : EIATTR_SW_WAR
	.align		4
.L_21:
        /*0068*/ 	.byte	0x04, 0x36
        /*006a*/ 	.short	(.L_23 - .L_22)
.L_22:
        /*006c*/ 	.word	0x00000008
.L_23:


//--------------------- .nv.callgraph             --------------------------
	.section	.nv.callgraph,"",@"SHT_CUDA_CALLGRAPH"
	.align	4
	.sectionentsize	8
	.align		4
        /*0000*/ 	.word	0x00000000
	.align		4
        /*0004*/ 	.word	0xffffffff
	.align		4
        /*0008*/ 	.word	0x00000000
	.align		4
        /*000c*/ 	.word	0xfffffffe
	.align		4
        /*0010*/ 	.word	0x00000000
	.align		4
        /*0014*/ 	.word	0xfffffffd
	.align		4
        /*0018*/ 	.word	0x00000000
	.align		4
        /*001c*/ 	.word	0xfffffffc


//--------------------- .text.default_function_kernel --------------------------
	.section	.text.default_function_kernel,"ax",@progbits
	.align	128
        .global         default_function_kernel
        .type           default_function_kernel,@function
        .size           default_function_kernel,(.L_x_5 - default_function_kernel)
        .other          default_function_kernel,@"STO_CUDA_ENTRY STV_DEFAULT"
default_function_kernel:
.text.default_function_kernel:
[----:B------:R-:W-:Y:S01]  /*0000*/  LDC R1, c[0x0][0x37c] ;  /* 0x0000df00ff017b82 */ /* 0x000fe20000000800 */
[----:B------:R-:W0:Y:S07]  /*0010*/  S2R R5, SR_CTAID.X ;  /* 0x0000000000057919 */ /* 0x000e2e0000002500 */
[----:B------:R-:W1:Y:S01]  /*0020*/  LDC.64 R2, c[0x0][0x388] ;  /* 0x0000e200ff027b82 */ /* 0x000e620000000a00 */
[----:B------:R-:W2:Y:S01]  /*0030*/  LDCU.64 UR4, c[0x0][0x358] ;  /* 0x00006b00ff0477ac */ /* 0x000ea20008000a00 */
[----:B------:R-:W0:Y:S02]  /*0040*/  S2R R0, SR_TID.X ;  /* 0x0000000000007919 */ /* 0x000e240000002100 */
[----:B0-----:R-:W-:-:S04]  /*0050*/  IMAD R5, R5, 0x7, R0 ;  /* 0x0000000705057824 */ /* 0x001fc800078e0200 */
[----:B-1----:R-:W-:-:S05]  /*0060*/  IMAD.WIDE.U32 R2, R5, 0x4, R2 ;  /* 0x0000000405027825 */ /* 0x002fca00078e0002 */
[----:B--2---:R-:W2:Y:S01]  /*0070*/  LDG.E.CONSTANT R0, desc[UR4][R2.64] ;  /* 0x0000000402007981 */ /* 0x004ea2000c1e9900 */
[----:B------:R-:W-:Y:S01]  /*0080*/  BSSY.RECONVERGENT B0, `(.L_x_0) ;  /* 0x000000c000007945 */ /* 0x000fe20003800200 */
[----:B--2---:R-:W-:Y:S01]  /*0090*/  IADD3 R4, PT, PT, R0, -0xd000000, RZ ;  /* 0xf300000000047810 */ /* 0x004fe20007ffe0ff */
[----:B------:R0:W1:Y:S03]  /*00a0*/  MUFU.RSQ R7, R0 ;  /* 0x0000000000077308 */ /* 0x0000660000001400 */
[----:B------:R-:W-:-:S13]  /*00b0*/  ISETP.GT.U32.AND P0, PT, R4, 0x727fffff, PT ;  /* 0x727fffff0400780c */ /* 0x000fda0003f04070 */
[----:B0-----:R-:W-:Y:S05]  /*00c0*/  @!P0 BRA `(.L_x_1) ;  /* 0x00000000000c8947 */ /* 0x001fea0003800000 */
[----:B------:R-:W-:-:S07]  /*00d0*/  MOV R9, 0xf0 ;  /* 0x000000f000097802 */ /* 0x000fce0000000f00 */
[----:B-1----:R-:W-:Y:S05]  /*00e0*/  CALL.REL.NOINC `($__internal_0_$__cuda_sm20_sqrt_rn_f32_slowpath) ;  /* 0x0000000000287944 */ /* 0x002fea0003c00000 */
[----:B------:R-:W-:Y:S05]  /*00f0*/  BRA `(.L_x_2) ;  /* 0x0000000000107947 */ /* 0x000fea0003800000 */
.L_x_1:
[----:B-1----:R-:W-:Y:S01]  /*0100*/  FMUL.FTZ R3, R0, R7 ;  /* 0x0000000700037220 */ /* 0x002fe20000410000 */
[----:B------:R-:W-:-:S03]  /*0110*/  FMUL.FTZ R7, R7, 0.5 ;  /* 0x3f00000007077820 */ /* 0x000fc60000410000 */
[----:B------:R-:W-:-:S04]  /*0120*/  FFMA R0, -R3, R3, R0 ;  /* 0x0000000303007223 */ /* 0x000fc80000000100 */
[----:B------:R-:W-:-:S07]  /*0130*/  FFMA R7, R0, R7, R3 ;  /* 0x0000000700077223 */ /* 0x000fce0000000003 */
.L_x_2:
[----:B------:R-:W-:Y:S05]  /*0140*/  BSYNC.RECONVERGENT B0 ;  /* 0x0000000000007941 */ /* 0x000fea0003800200 */
.L_x_0:
[----:B------:R-:W0:Y:S02]  /*0150*/  LDC.64 R2, c[0x0][0x380] ;  /* 0x0000e000ff027b82 */ /* 0x000e240000000a00 */
[----:B0-----:R-:W-:-:S05]  /*0160*/  IMAD.WIDE.U32 R2, R5, 0x4, R2 ;  /* 0x0000000405027825 */ /* 0x001fca00078e0002 */
[----:B------:R-:W-:Y:S01]  /*0170*/  STG.E desc[UR4][R2.64], R7 ;  /* 0x0000000702007986 */ /* 0x000fe2000c101904 */
[----:B------:R-:W-:Y:S05]  /*0180*/  EXIT ;  /* 0x000000000000794d */ /* 0x000fea0003800000 */
        .weak           $__internal_0_$__cuda_sm20_sqrt_rn_f32_slowpath
        .type           $__internal_0_$__cuda_sm20_sqrt_rn_f32_slowpath,@function
        .size           $__internal_0_$__cuda_sm20_sqrt_rn_f32_slowpath,(.L_x_5 - $__internal_0_$__cuda_sm20_sqrt_rn_f32_slowpath)
$__internal_0_$__cuda_sm20_sqrt_rn_f32_slowpath:
[----:B------:R-:W-:-:S13]  /*0190*/  LOP3.LUT P0, RZ, R0, 0x7fffffff, RZ, 0xc0, !PT ;  /* 0x7fffffff00ff7812 */ /* 0x000fda000780c0ff */
[----:B------:R-:W-:Y:S01]  /*01a0*/  @!P0 MOV R2, R0 ;  /* 0x0000000000028202 */ /* 0x000fe20000000f00 */
[----:B------:R-:W-:Y:S06]  /*01b0*/  @!P0 BRA `(.L_x_3) ;  /* 0x0000000000408947 */ /* 0x000fec0003800000 */
[----:B------:R-:W-:-:S13]  /*01c0*/  FSETP.GEU.FTZ.AND P0, PT, R0, RZ, PT ;  /* 0x000000ff0000720b */ /* 0x000fda0003f1e000 */
[----:B------:R-:W-:Y:S01]  /*01d0*/  @!P0 MOV R2, 0x7fffffff ;  /* 0x7fffffff00028802 */ /* 0x000fe20000000f00 */
[----:B------:R-:W-:Y:S06]  /*01e0*/  @!P0 BRA `(.L_x_3) ;  /* 0x0000000000348947 */ /* 0x000fec0003800000 */
[----:B------:R-:W-:-:S13]  /*01f0*/  FSETP.GTU.FTZ.AND P0, PT, |R0|, +INF , PT ;  /* 0x7f8000000000780b */ /* 0x000fda0003f1c200 */
[----:B------:R-:W-:Y:S01]  /*0200*/  @P0 FADD.FTZ R2, R0, 1 ;  /* 0x3f80000000020421 */ /* 0x000fe20000010000 */
[----:B------:R-:W-:Y:S06]  /*0210*/  @P0 BRA `(.L_x_3) ;  /* 0x0000000000280947 */ /* 0x000fec0003800000 */
[----:B------:R-:W-:-:S13]  /*0220*/  FSETP.NEU.FTZ.AND P0, PT, |R0|, +INF , PT ;  /* 0x7f8000000000780b */ /* 0x000fda0003f1d200 */
[----:B------:R-:W-:-:S04]  /*0230*/  @P0 FFMA R3, R0, 1.84467440737095516160e+19, RZ ;  /* 0x5f80000000030823 */ /* 0x000fc800000000ff */
[----:B------:R-:W0:Y:S02]  /*0240*/  @P0 MUFU.RSQ R2, R3 ;  /* 0x0000000300020308 */ /* 0x000e240000001400 */
[----:B0-----:R-:W-:Y:S01]  /*0250*/  @P0 FMUL.FTZ R4, R3, R2 ;  /* 0x0000000203040220 */ /* 0x001fe20000410000 */
[----:B------:R-:W-:Y:S01]  /*0260*/  @P0 FMUL.FTZ R8, R2, 0.5 ;  /* 0x3f00000002080820 */ /* 0x000fe20000410000 */
[----:B------:R-:W-:Y:S02]  /*0270*/  @!P0 MOV R2, R0 ;  /* 0x0000000000028202 */ /* 0x000fe40000000f00 */
[----:B------:R-:W-:-:S04]  /*0280*/  @P0 FADD.FTZ R6, -R4, -RZ ;  /* 0x800000ff04060221 */ /* 0x000fc80000010100 */
[----:B------:R-:W-:-:S04]  /*0290*/  @P0 FFMA R7, R4, R6, R3 ;  /* 0x0000000604070223 */ /* 0x000fc80000000003 */
[----:B------:R-:W-:-:S04]  /*02a0*/  @P0 FFMA R7, R7, R8, R4 ;  /* 0x0000000807070223 */ /* 0x000fc80000000004 */
[----:B------:R-:W-:-:S07]  /*02b0*/  @P0 FMUL.FTZ R2, R7, 2.3283064365386962891e-10 ;  /* 0x2f80000007020820 */ /* 0x000fce0000410000 */
.L_x_3:
[----:B------:R-:W-:Y:S01]  /*02c0*/  HFMA2 R3, -RZ, RZ, 0, 0 ;  /* 0x00000000ff037431 */ /* 0x000fe200000001ff */
[----:B------:R-:W-:Y:S02]  /*02d0*/  MOV R7, R2 ;  /* 0x0000000200077202 */ /* 0x000fe40000000f00 */
[----:B------:R-:W-:-:S04]  /*02e0*/  MOV R2, R9 ;  /* 0x0000000900027202 */ /* 0x000fc80000000f00 */
[----:B------:R-:W-:Y:S05]  /*02f0*/  RET.REL.NODEC R2 `(default_function_kernel) ;  /* 0xfffffffc02407950 */ /* 0x000fea0003c3ffff */
.L_x_4:
[----:B------:R-:W-:-:S00]  /*0300*/  BRA `(.L_x_4) ;  /* 0xfffffffc00fc7947 */ /* 0x000fc0000383ffff */
[----:B------:R-:W-:-:S00]  /*0310*/  NOP ;  /* 0x0000000000007918 */ /* 0x000fc00000000000 */
        /* <DEDUP_REMOVED lines=14> */
.L_x_5:


//--------------------- .nv.shared.reserved.0     --------------------------
	.section	.nv.shared.reserved.0,"aw",@nobits
	.weak		__nv_reservedSMEM_offset_0_alias
	.size		__nv_reservedSMEM_offset_0_alias, 0, 64
	.other		__nv_reservedSMEM_offset_0_alias,@"STO_CUDA_RESERVED_SHARED STV_DEFAULT"
__nv_reservedSMEM_offset_0_alias:
	.zero		0
	.zero		64


//--------------------- .nv.constant0.default_function_kernel --------------------------
	.section	.nv.constant0.default_function_kernel,"a",@progbits
	.sectionflags	@""
	.align	4
.nv.constant0.default_function_kernel:
	.zero		912


//--------------------- SYMBOLS --------------------------

	.type		.nv.reservedSmem.offset0,@object
	.size		.nv.reservedSmem.offset0,0x4
